	.headerflags	@"EF_CUDA_TEXMODE_UNIFIED EF_CUDA_64BIT_ADDRESS EF_CUDA_ACCELERATORS EF_CUDA_SM90 EF_CUDA_VIRTUAL_SM(EF_CUDA_SM90)"
	.elftype	@"ET_EXEC"


//--------------------- .nv.info                  --------------------------
	.section	.nv.info,"",@"SHT_CUDA_INFO"
	.align	4


	//----- nvinfo : EIATTR_REGCOUNT
	.align		4
        /*0000*/ 	.byte	0x04, 0x2f
        /*0002*/ 	.short	(.L_3 - .L_2)
	.align		4
.L_2:
        /*0004*/ 	.word	index@(triton_poi_fused__native_batch_norm_legit_no_training_15)
        /*0008*/ 	.word	0x00000026


	//----- nvinfo : EIATTR_MIN_STACK_SIZE
	.align		4
.L_3:
        /*000c*/ 	.byte	0x04, 0x12
        /*000e*/ 	.short	(.L_5 - .L_4)
	.align		4
.L_4:
        /*0010*/ 	.word	index@(triton_poi_fused__native_batch_norm_legit_no_training_15)
        /*0014*/ 	.word	0x00000000


	//----- nvinfo : EIATTR_FRAME_SIZE
	.align		4
.L_5:
        /*0018*/ 	.byte	0x04, 0x11
        /*001a*/ 	.short	(.L_7 - .L_6)
	.align		4
.L_6:
        /*001c*/ 	.word	index@(triton_poi_fused__native_batch_norm_legit_no_training_15)
        /*0020*/ 	.word	0x00000000


	//----- nvinfo : EIATTR_MIN_STACK_SIZE
	.align		4
.L_7:
        /*0024*/ 	.byte	0x04, 0x12
        /*0026*/ 	.short	(.L_9 - .L_8)
	.align		4
.L_8:
        /*0028*/ 	.word	index@(triton_poi_fused__native_batch_norm_legit_no_training_15)
        /*002c*/ 	.word	0x00000000
.L_9:


//--------------------- .nv.info.triton_poi_fused__native_batch_norm_legit_no_training_15 --------------------------
	.section	.nv.info.triton_poi_fused__native_batch_norm_legit_no_training_15,"",@"SHT_CUDA_INFO"
	.sectionflags	@""
	.align	4


	//----- nvinfo : EIATTR_CUDA_API_VERSION
	.align		4
        /*0000*/ 	.byte	0x04, 0x37
        /*0002*/ 	.short	(.L_11 - .L_10)
.L_10:
        /*0004*/ 	.word	0x0000007c


	//----- nvinfo : EIATTR_KPARAM_INFO
	.align		4
.L_11:
        /*0008*/ 	.byte	0x04, 0x17
        /*000a*/ 	.short	(.L_13 - .L_12)
.L_12:
        /*000c*/ 	.word	0x00000000
        /*0010*/ 	.short	0x0006
        /*0012*/ 	.short	0x0030
        /*0014*/ 	.byte	0x00, 0xf0, 0x11, 0x00


	//----- nvinfo : EIATTR_KPARAM_INFO
	.align		4
.L_13:
        /*0018*/ 	.byte	0x04, 0x17
        /*001a*/ 	.short	(.L_15 - .L_14)
.L_14:
        /*001c*/ 	.word	0x00000000
        /*0020*/ 	.short	0x0005
        /*0022*/ 	.short	0x0028
        /*0024*/ 	.byte	0x00, 0xf4, 0x21, 0x00


	//----- nvinfo : EIATTR_KPARAM_INFO
	.align		4
.L_15:
        /*0028*/ 	.byte	0x04, 0x17
        /*002a*/ 	.short	(.L_17 - .L_16)
.L_16:
        /*002c*/ 	.word	0x00000000
        /*0030*/ 	.short	0x0004
        /*0032*/ 	.short	0x0020
        /*0034*/ 	.byte	0x00, 0xf4, 0x21, 0x00


	//----- nvinfo : EIATTR_KPARAM_INFO
	.align		4
.L_17:
        /*0038*/ 	.byte	0x04, 0x17
        /*003a*/ 	.short	(.L_19 - .L_18)
.L_18:
        /*003c*/ 	.word	0x00000000
        /*0040*/ 	.short	0x0003
        /*0042*/ 	.short	0x0018
        /*0044*/ 	.byte	0x00, 0xf4, 0x21, 0x00


	//----- nvinfo : EIATTR_KPARAM_INFO
	.align		4
.L_19:
        /*0048*/ 	.byte	0x04, 0x17
        /*004a*/ 	.short	(.L_21 - .L_20)
.L_20:
        /*004c*/ 	.word	0x00000000
        /*0050*/ 	.short	0x0002
        /*0052*/ 	.short	0x0010
        /*0054*/ 	.byte	0x00, 0xf4, 0x21, 0x00


	//----- nvinfo : EIATTR_KPARAM_INFO
	.align		4
.L_21:
        /*0058*/ 	.byte	0x04, 0x17
        /*005a*/ 	.short	(.L_23 - .L_22)
.L_22:
        /*005c*/ 	.word	0x00000000
        /*0060*/ 	.short	0x0001
        /*0062*/ 	.short	0x0008
        /*0064*/ 	.byte	0x00, 0xf4, 0x21, 0x00


	//----- nvinfo : EIATTR_KPARAM_INFO
	.align		4
.L_23:
        /*0068*/ 	.byte	0x04, 0x17
        /*006a*/ 	.short	(.L_25 - .L_24)
.L_24:
        /*006c*/ 	.word	0x00000000
        /*0070*/ 	.short	0x0000
        /*0072*/ 	.short	0x0000
        /*0074*/ 	.byte	0x00, 0xf4, 0x21, 0x00


	//----- nvinfo : EIATTR_SPARSE_MMA_MASK
	.align		4
.L_25:
        /*0078*/ 	.byte	0x03, 0x50
        /*007a*/ 	.short	0x0000


	//----- nvinfo : EIATTR_MAXREG_COUNT
	.align		4
        /*007c*/ 	.byte	0x03, 0x1b
        /*007e*/ 	.short	0x00ff


	//----- nvinfo : EIATTR_EXIT_INSTR_OFFSETS
	.align		4
        /*0080*/ 	.byte	0x04, 0x1c
        /*0082*/ 	.short	(.L_27 - .L_26)


	//   ....[0]....
.L_26:
        /*0084*/ 	.word	0x00000ac0


	//   ....[1]....
        /*0088*/ 	.word	0x00000ae0


	//----- nvinfo : EIATTR_REQNTID
	.align		4
.L_27:
        /*008c*/ 	.byte	0x04, 0x10
        /*008e*/ 	.short	(.L_29 - .L_28)
.L_28:
        /*0090*/ 	.word	0x00000080
        /*0094*/ 	.word	0x00000001
        /*0098*/ 	.word	0x00000001


	//----- nvinfo : EIATTR_CBANK_PARAM_SIZE
	.align		4
.L_29:
        /*009c*/ 	.byte	0x03, 0x19
        /*009e*/ 	.short	0x0034


	//----- nvinfo : EIATTR_PARAM_CBANK
	.align		4
        /*00a0*/ 	.byte	0x04, 0x0a
        /*00a2*/ 	.short	(.L_31 - .L_30)
	.align		4
.L_30:
        /*00a4*/ 	.word	index@(.nv.constant0.triton_poi_fused__native_batch_norm_legit_no_training_15)
        /*00a8*/ 	.short	0x0210
        /*00aa*/ 	.short	0x0034


	//----- nvinfo : EIATTR_SW_WAR
	.align		4
.L_31:
        /*00ac*/ 	.byte	0x04, 0x36
        /*00ae*/ 	.short	(.L_33 - .L_32)
.L_32:
        /*00b0*/ 	.word	0x00000008
.L_33:


//--------------------- .nv.callgraph             --------------------------
	.section	.nv.callgraph,"",@"SHT_CUDA_CALLGRAPH"
	.align	4
	.sectionentsize	8
	.align		4
        /*0000*/ 	.word	0x00000000
	.align		4
        /*0004*/ 	.word	0xffffffff
	.align		4
        /*0008*/ 	.word	0x00000000
	.align		4
        /*000c*/ 	.word	0xfffffffe
	.align		4
        /*0010*/ 	.word	0x00000000
	.align		4
        /*0014*/ 	.word	0xfffffffd
	.align		4
        /*0018*/ 	.word	0x00000000
	.align		4
        /*001c*/ 	.word	0xfffffffc


//--------------------- .nv.constant4             --------------------------
	.section	.nv.constant4,"a",@progbits
	.align	8
	.align		8
.nv.constant4:
        /*0000*/ 	.dword	_$_str
	.align		8
        /*0008*/ 	.dword	_$_str_$_2


//--------------------- .text.triton_poi_fused__native_batch_norm_legit_no_training_15 --------------------------
	.section	.text.triton_poi_fused__native_batch_norm_legit_no_training_15,"ax",@progbits
	.align	128
        .global         triton_poi_fused__native_batch_norm_legit_no_training_15
        .type           triton_poi_fused__native_batch_norm_legit_no_training_15,@function
        .size           triton_poi_fused__native_batch_norm_legit_no_training_15,(.L_x_1 - triton_poi_fused__native_batch_norm_legit_no_training_15)
        .other          triton_poi_fused__native_batch_norm_legit_no_training_15,@"STO_CUDA_ENTRY STV_DEFAULT"
triton_poi_fused__native_batch_norm_legit_no_training_15:
.text.triton_poi_fused__native_batch_norm_legit_no_training_15:
[----:B------:R-:W0:Y:S01]  /*0000*/  LDC R1, c[0x0][0x28] ;  /* 0x00000a00ff017b82 */ /* 0x000e220000000800 */
[----:B------:R-:W1:Y:S01]  /*0010*/  S2R R0, SR_TID.X ;  /* 0x0000000000007919 */ /* 0x000e620000002100 */
[----:B------:R-:W-:-:S06]  /*0020*/  HFMA2.MMA R4, -RZ, RZ, 0, 0 ;  /* 0x00000000ff047435 */ /* 0x000fcc00000001ff */
[----:B------:R-:W2:Y:S01]  /*0030*/  LDC.64 R30, c[0x0][0x210] ;  /* 0x00008400ff1e7b82 */ /* 0x000ea20000000a00 */
[----:B------:R-:W-:Y:S01]  /*0040*/  CS2R R8, SRZ ;  /* 0x0000000000087805 */ /* 0x000fe2000001ff00 */
[----:B------:R-:W3:Y:S01]  /*0050*/  S2R R3, SR_CTAID.X ;  /* 0x0000000000037919 */ /* 0x000ee20000002500 */
[----:B------:R-:W-:Y:S01]  /*0060*/  CS2R R10, SRZ ;  /* 0x00000000000a7805 */ /* 0x000fe2000001ff00 */
[----:B------:R-:W-:-:S04]  /*0070*/  ULDC.64 UR4, c[0x0][0x208] ;  /* 0x0000820000047ab9 */ /* 0x000fc80000000a00 */
[----:B------:R-:W4:Y:S08]  /*0080*/  LDC.64 R24, c[0x0][0x218] ;  /* 0x00008600ff187b82 */ /* 0x000f300000000a00 */
[----:B------:R-:W5:Y:S01]  /*0090*/  LDC.64 R26, c[0x0][0x220] ;  /* 0x00008800ff1a7b82 */ /* 0x000f620000000a00 */
[----:B-1----:R-:W-:-:S04]  /*00a0*/  SHF.L.U32 R0, R0, 0x2, RZ ;  /* 0x0000000200007819 */ /* 0x002fc800000006ff */
[----:B------:R-:W-:-:S04]  /*00b0*/  LOP3.LUT R0, R0, 0x1fc, RZ, 0xc0, !PT ;  /* 0x000001fc00007812 */ /* 0x000fc800078ec0ff */
[----:B---3--:R-:W-:-:S04]  /*00c0*/  LEA R3, R3, R0, 0xa ;  /* 0x0000000003037211 */ /* 0x008fc800078e50ff */
[----:B------:R-:W-:Y:S01]  /*00d0*/  IADD3 R5, R3, 0x200, RZ ;  /* 0x0000020003057810 */ /* 0x000fe20007ffe0ff */
[----:B--2---:R-:W-:-:S03]  /*00e0*/  IMAD.WIDE R30, R3, 0x4, R30 ;  /* 0x00000004031e7825 */ /* 0x004fc600078e021e */
[C---:B------:R-:W-:Y:S01]  /*00f0*/  ISETP.GE.AND P0, PT, R5.reuse, 0x2d800, PT ;  /* 0x0002d8000500780c */ /* 0x040fe20003f06270 */
[----:B------:R-:W-:-:S05]  /*0100*/  IMAD.HI R0, R5, -0x4bf4bf4b, R4 ;  /* 0xb40b40b505007827 */ /* 0x000fca00078e0204 */
[----:B------:R-:W-:-:S04]  /*0110*/  SHF.R.U32.HI R7, RZ, 0x1f, R0 ;  /* 0x0000001fff077819 */ /* 0x000fc80000011600 */
[----:B------:R-:W-:-:S03]  /*0120*/  LEA.HI.SX32 R7, R0, R7, 0x17 ;  /* 0x0000000700077211 */ /* 0x000fc600078fbaff */
[----:B------:R-:W2:Y:S02]  /*0130*/  @!P0 LDG.E.128 R8, desc[UR4][R30.64+0x800] ;  /* 0x000800041e088981 */ /* 0x000ea4000c1e1d00 */
[----:B------:R-:W-:Y:S01]  /*0140*/  IMAD R0, R7, -0x2d8, R5 ;  /* 0xfffffd2807007824 */ /* 0x000fe200078e0205 */
[----:B------:R-:W-:Y:S02]  /*0150*/  MOV R5, RZ ;  /* 0x000000ff00057202 */ /* 0x000fe40000000f00 */
[----:B------:R-:W-:Y:S01]  /*0160*/  CS2R R6, SRZ ;  /* 0x0000000000067805 */ /* 0x000fe2000001ff00 */
[----:B----4-:R-:W-:-:S05]  /*0170*/  IMAD.WIDE R14, R0, 0x4, R24 ;  /* 0x00000004000e7825 */ /* 0x010fca00078e0218 */
[----:B------:R1:W2:Y:S01]  /*0180*/  @!P0 LDG.E.EL.128 R4, desc[UR4][R14.64] ;  /* 0x000000040e048981 */ /* 0x0002a2000c2e1d00 */
[----:B------:R-:W-:-:S10]  /*0190*/  HFMA2.MMA R2, -RZ, RZ, 0, 0 ;  /* 0x00000000ff027435 */ /* 0x000fd400000001ff */
[----:B------:R-:W-:-:S05]  /*01a0*/  IMAD.HI R2, R3, -0x4bf4bf4b, R2 ;  /* 0xb40b40b503027827 */ /* 0x000fca00078e0202 */
[----:B------:R-:W-:Y:S02]  /*01b0*/  SHF.R.U32.HI R13, RZ, 0x1f, R2 ;  /* 0x0000001fff0d7819 */ /* 0x000fe40000011602 */
[----:B------:R-:W-:Y:S02]  /*01c0*/  ISETP.GE.AND P1, PT, R3, 0x2d800, PT ;  /* 0x0002d8000300780c */ /* 0x000fe40003f26270 */
[----:B------:R-:W-:Y:S02]  /*01d0*/  LEA.HI.SX32 R2, R2, R13, 0x17 ;  /* 0x0000000d02027211 */ /* 0x000fe400078fbaff */
[----:B------:R-:W-:Y:S02]  /*01e0*/  CS2R R16, SRZ ;  /* 0x0000000000107805 */ /* 0x000fe4000001ff00 */
[----:B------:R-:W-:Y:S01]  /*01f0*/  CS2R R18, SRZ ;  /* 0x0000000000127805 */ /* 0x000fe2000001ff00 */
[----:B------:R-:W-:Y:S02]  /*0200*/  IMAD R2, R2, -0x2d8, R3 ;  /* 0xfffffd2802027824 */ /* 0x000fe400078e0203 */
[----:B-----5:R-:W-:Y:S01]  /*0210*/  IMAD.WIDE R28, R0, 0x4, R26 ;  /* 0x00000004001c7825 */ /* 0x020fe200078e021a */
[----:B------:R-:W-:-:S03]  /*0220*/  CS2R R12, SRZ ;  /* 0x00000000000c7805 */ /* 0x000fc6000001ff00 */
[----:B------:R-:W-:Y:S01]  /*0230*/  IMAD.WIDE R32, R2, 0x4, R24 ;  /* 0x0000000402207825 */ /* 0x000fe200078e0218 */
[----:B------:R-:W-:Y:S02]  /*0240*/  CS2R R24, SRZ ;  /* 0x0000000000187805 */ /* 0x000fe4000001ff00 */
[----:B-1----:R-:W-:Y:S02]  /*0250*/  CS2R R14, SRZ ;  /* 0x00000000000e7805 */ /* 0x002fe4000001ff00 */
[----:B------:R-:W-:Y:S02]  /*0260*/  CS2R R20, SRZ ;  /* 0x0000000000147805 */ /* 0x000fe4000001ff00 */
[----:B------:R-:W-:Y:S02]  /*0270*/  CS2R R22, SRZ ;  /* 0x0000000000167805 */ /* 0x000fe4000001ff00 */
[----:B------:R-:W3:Y:S04]  /*0280*/  @!P1 LDG.E.128 R12, desc[UR4][R30.64] ;  /* 0x000000041e0c9981 */ /* 0x000ee8000c1e1d00 */
[----:B------:R-:W3:Y:S01]  /*0290*/  @!P1 LDG.E.EL.128 R20, desc[UR4][R32.64] ;  /* 0x0000000420149981 */ /* 0x000ee2000c2e1d00 */
[----:B--2---:R-:W-:Y:S01]  /*02a0*/  FADD R7, -R7, R11 ;  /* 0x0000000b07077221 */ /* 0x004fe20000000100 */
[----:B------:R-:W-:Y:S01]  /*02b0*/  FADD R6, -R6, R10 ;  /* 0x0000000a06067221 */ /* 0x000fe20000000100 */
[----:B------:R-:W-:-:S05]  /*02c0*/  IMAD.WIDE R10, R2, 0x4, R26 ;  /* 0x00000004020a7825 */ /* 0x000fca00078e021a */
[----:B------:R-:W2:Y:S01]  /*02d0*/  @!P1 LDG.E.EL.128 R16, desc[UR4][R10.64] ;  /* 0x000000040a109981 */ /* 0x000ea2000c2e1d00 */
[----:B------:R-:W-:-:S06]  /*02e0*/  CS2R R26, SRZ ;  /* 0x00000000001a7805 */ /* 0x000fcc000001ff00 */
[----:B------:R-:W4:Y:S01]  /*02f0*/  @!P0 LDG.E.EL.128 R24, desc[UR4][R28.64] ;  /* 0x000000041c188981 */ /* 0x000f22000c2e1d00 */
[----:B------:R-:W-:Y:S01]  /*0300*/  FADD R5, -R5, R9 ;  /* 0x0000000905057221 */ /* 0x000fe20000000100 */
[----:B------:R-:W-:Y:S01]  /*0310*/  FADD R8, -R4, R8 ;  /* 0x0000000804087221 */ /* 0x000fe20000000100 */
[----:B---3--:R-:W-:Y:S01]  /*0320*/  FADD R4, -R23, R15 ;  /* 0x0000000f17047221 */ /* 0x008fe20000000100 */
[----:B------:R-:W-:Y:S01]  /*0330*/  FADD R12, -R20, R12 ;  /* 0x0000000c140c7221 */ /* 0x000fe20000000100 */
[----:B------:R-:W-:Y:S01]  /*0340*/  FADD R21, -R21, R13 ;  /* 0x0000000d15157221 */ /* 0x000fe20000000100 */
[----:B------:R-:W-:Y:S01]  /*0350*/  FADD R22, -R22, R14 ;  /* 0x0000000e16167221 */ /* 0x000fe20000000100 */
[----:B--2---:R-:W-:Y:S01]  /*0360*/  FADD R9, R16, 9.9999997473787516356e-06 ;  /* 0x3727c5ac10097421 */ /* 0x004fe20000000000 */
[----:B------:R-:W-:-:S05]  /*0370*/  FADD R10, R17, 9.9999997473787516356e-06 ;  /* 0x3727c5ac110a7421 */ /* 0x000fca0000000000 */
[----:B------:R-:W1:Y:S01]  /*0380*/  MUFU.SQRT R9, R9 ;  /* 0x0000000900097308 */ /* 0x000e620000002000 */
[----:B------:R-:W-:Y:S01]  /*0390*/  FADD R16, R19, 9.9999997473787516356e-06 ;  /* 0x3727c5ac13107421 */ /* 0x000fe20000000000 */
[----:B------:R-:W-:-:S06]  /*03a0*/  FADD R18, R18, 9.9999997473787516356e-06 ;  /* 0x3727c5ac12127421 */ /* 0x000fcc0000000000 */
[----:B------:R-:W2:Y:S01]  /*03b0*/  MUFU.SQRT R10, R10 ;  /* 0x0000000a000a7308 */ /* 0x000ea20000002000 */
[----:B-1----:R-:W-:-:S07]  /*03c0*/  FSETP.GT.AND P6, PT, R9, 8.50705917302346158658e+37, PT ;  /* 0x7e8000000900780b */ /* 0x002fce0003fc4000 */
[----:B------:R1:W3:Y:S01]  /*03d0*/  MUFU.SQRT R11, R18 ;  /* 0x00000012000b7308 */ /* 0x0002e20000002000 */
[----:B------:R-:W-:-:S07]  /*03e0*/  FSETP.GEU.AND P2, PT, R9, 1.175494350822287508e-38, PT ;  /* 0x008000000900780b */ /* 0x000fce0003f4e000 */
[----:B------:R-:W5:Y:S01]  /*03f0*/  MUFU.SQRT R16, R16 ;  /* 0x0000001000107308 */ /* 0x000f620000002000 */
[----:B-1----:R-:W-:Y:S01]  /*0400*/  MOV R18, 0x3e800000 ;  /* 0x3e80000000127802 */ /* 0x002fe20000000f00 */
[----:B----4-:R-:W-:Y:S01]  /*0410*/  FADD R17, R24, 9.9999997473787516356e-06 ;  /* 0x3727c5ac18117421 */ /* 0x010fe20000000000 */
[----:B--2---:R-:W-:Y:S01]  /*0420*/  FSETP.GT.AND P3, PT, R10, 8.50705917302346158658e+37, PT ;  /* 0x7e8000000a00780b */ /* 0x004fe20003f64000 */
[----:B------:R-:W-:Y:S01]  /*0430*/  FADD R25, R25, 9.9999997473787516356e-06 ;  /* 0x3727c5ac19197421 */ /* 0x000fe20000000000 */
[----:B------:R-:W-:Y:S01]  /*0440*/  FSEL R15, R18, 1, P6 ;  /* 0x3f800000120f7808 */ /* 0x000fe20003000000 */
[----:B------:R-:W-:Y:S01]  /*0450*/  FADD R26, R26, 9.9999997473787516356e-06 ;  /* 0x3727c5ac1a1a7421 */ /* 0x000fe20000000000 */
[----:B------:R-:W-:Y:S01]  /*0460*/  @P6 FMUL R9, R9, 0.25 ;  /* 0x3e80000009096820 */ /* 0x000fe20000400000 */
[----:B------:R-:W1:Y:S01]  /*0470*/  MUFU.SQRT R19, R25 ;  /* 0x0000001900137308 */ /* 0x000e620000002000 */
[----:B---3--:R-:W-:Y:S01]  /*0480*/  FSETP.GT.AND P4, PT, R11, 8.50705917302346158658e+37, PT ;  /* 0x7e8000000b00780b */ /* 0x008fe20003f84000 */
[----:B------:R-:W-:Y:S01]  /*0490*/  @!P2 FMUL R15, R15, 16777216 ;  /* 0x4b8000000f0fa820 */ /* 0x000fe20000400000 */
[----:B------:R-:W-:Y:S01]  /*04a0*/  @!P2 FMUL R9, R9, 16777216 ;  /* 0x4b8000000909a820 */ /* 0x000fe20000400000 */
[----:B-----5:R-:W-:-:S04]  /*04b0*/  FSETP.GT.AND P6, PT, R16, 8.50705917302346158658e+37, PT ;  /* 0x7e8000001000780b */ /* 0x020fc80003fc4000 */
[----:B------:R-:W2:Y:S01]  /*04c0*/  MUFU.SQRT R17, R17 ;  /* 0x0000001100117308 */ /* 0x000ea20000002000 */
[----:B------:R-:W-:Y:S01]  /*04d0*/  FSETP.GEU.AND P2, PT, R11, 1.175494350822287508e-38, PT ;  /* 0x008000000b00780b */ /* 0x000fe20003f4e000 */
[----:B------:R-:W-:Y:S01]  /*04e0*/  FADD R27, R27, 9.9999997473787516356e-06 ;  /* 0x3727c5ac1b1b7421 */ /* 0x000fe20000000000 */
[C---:B------:R-:W-:Y:S01]  /*04f0*/  FSETP.GEU.AND P5, PT, R10.reuse, 1.175494350822287508e-38, PT ;  /* 0x008000000a00780b */ /* 0x040fe20003fae000 */
[----:B------:R-:W-:-:S04]  /*0500*/  @P3 FMUL R10, R10, 0.25 ;  /* 0x3e8000000a0a3820 */ /* 0x000fc80000400000 */
[----:B------:R-:W3:Y:S01]  /*0510*/  MUFU.SQRT R24, R26 ;  /* 0x0000001a00187308 */ /* 0x000ee20000002000 */
[----:B------:R-:W-:Y:S02]  /*0520*/  FSEL R20, R18, 1, P3 ;  /* 0x3f80000012147808 */ /* 0x000fe40001800000 */
[C---:B------:R-:W-:Y:S01]  /*0530*/  FSETP.GEU.AND P3, PT, R16.reuse, 1.175494350822287508e-38, PT ;  /* 0x008000001000780b */ /* 0x040fe20003f6e000 */
[----:B------:R-:W-:Y:S01]  /*0540*/  @P4 FMUL R11, R11, 0.25 ;  /* 0x3e8000000b0b4820 */ /* 0x000fe20000400000 */
[----:B------:R-:W-:Y:S01]  /*0550*/  @P6 FMUL R16, R16, 0.25 ;  /* 0x3e80000010106820 */ /* 0x000fe20000400000 */
[----:B------:R-:W-:Y:S02]  /*0560*/  FSEL R13, R18, 1, P6 ;  /* 0x3f800000120d7808 */ /* 0x000fe40003000000 */
[----:B------:R4:W-:Y:S01]  /*0570*/  MUFU.SQRT R23, R27 ;  /* 0x0000001b00177308 */ /* 0x0009e20000002000 */
[----:B-1----:R-:W-:Y:S01]  /*0580*/  FSETP.GT.AND P6, PT, R19, 8.50705917302346158658e+37, PT ;  /* 0x7e8000001300780b */ /* 0x002fe20003fc4000 */
[----:B------:R-:W-:-:S06]  /*0590*/  @!P2 FMUL R11, R11, 16777216 ;  /* 0x4b8000000b0ba820 */ /* 0x000fcc0000400000 */
[----:B------:R-:W1:Y:S01]  /*05a0*/  MUFU.RCP R26, R9 ;  /* 0x00000009001a7308 */ /* 0x000e620000001000 */
[----:B----4-:R-:W-:Y:S02]  /*05b0*/  FSEL R27, R18, 1, P4 ;  /* 0x3f800000121b7808 */ /* 0x010fe40002000000 */
[----:B--2---:R-:W-:-:S03]  /*05c0*/  FSETP.GT.AND P4, PT, R17, 8.50705917302346158658e+37, PT ;  /* 0x7e8000001100780b */ /* 0x004fc60003f84000 */
[----:B------:R-:W-:Y:S01]  /*05d0*/  @!P2 FMUL R27, R27, 16777216 ;  /* 0x4b8000001b1ba820 */ /* 0x000fe20000400000 */
[----:B---3--:R-:W-:Y:S01]  /*05e0*/  FSETP.GT.AND P2, PT, R24, 8.50705917302346158658e+37, PT ;  /* 0x7e8000001800780b */ /* 0x008fe20003f44000 */
[----:B------:R-:W-:Y:S01]  /*05f0*/  @!P3 FMUL R16, R16, 16777216 ;  /* 0x4b8000001010b820 */ /* 0x000fe20000400000 */
[----:B------:R-:W-:Y:S01]  /*0600*/  @!P5 FMUL R10, R10, 16777216 ;  /* 0x4b8000000a0ad820 */ /* 0x000fe20000400000 */
[----:B------:R-:W-:Y:S01]  /*0610*/  @!P5 FMUL R20, R20, 16777216 ;  /* 0x4b8000001414d820 */ /* 0x000fe20000400000 */
[----:B------:R-:W-:Y:S01]  /*0620*/  FSETP.GEU.AND P5, PT, R17, 1.175494350822287508e-38, PT ;  /* 0x008000001100780b */ /* 0x000fe20003fae000 */
[----:B------:R-:W-:Y:S01]  /*0630*/  @!P3 FMUL R13, R13, 16777216 ;  /* 0x4b8000000d0db820 */ /* 0x000fe20000400000 */
[C---:B------:R-:W-:Y:S01]  /*0640*/  FSETP.GEU.AND P3, PT, R19.reuse, 1.175494350822287508e-38, PT ;  /* 0x008000001300780b */ /* 0x040fe20003f6e000 */
[----:B------:R-:W2:Y:S01]  /*0650*/  MUFU.RCP R14, R11 ;  /* 0x0000000b000e7308 */ /* 0x000ea20000001000 */
[----:B-1----:R-:W-:Y:S01]  /*0660*/  FMUL R15, R26, R15 ;  /* 0x0000000f1a0f7220 */ /* 0x002fe20000400000 */
[----:B------:R-:W-:Y:S01]  /*0670*/  @P6 FMUL R19, R19, 0.25 ;  /* 0x3e80000013136820 */ /* 0x000fe20000400000 */
[----:B------:R-:W-:Y:S01]  /*0680*/  FSEL R26, R18, 1, P6 ;  /* 0x3f800000121a7808 */ /* 0x000fe20003000000 */
[----:B------:R-:W-:Y:S01]  /*0690*/  @P4 FMUL R17, R17, 0.25 ;  /* 0x3e80000011114820 */ /* 0x000fe20000400000 */
[----:B------:R-:W-:-:S03]  /*06a0*/  FSETP.GT.AND P6, PT, R23, 8.50705917302346158658e+37, PT ;  /* 0x7e8000001700780b */ /* 0x000fc60003fc4000 */
[----:B------:R-:W1:Y:S01]  /*06b0*/  MUFU.RCP R16, R16 ;  /* 0x0000001000107308 */ /* 0x000e620000001000 */
[----:B------:R-:W-:Y:S02]  /*06c0*/  FSEL R9, R18, 1, P4 ;  /* 0x3f80000012097808 */ /* 0x000fe40002000000 */
[C---:B------:R-:W-:Y:S01]  /*06d0*/  FSETP.GEU.AND P4, PT, R24.reuse, 1.175494350822287508e-38, PT ;  /* 0x008000001800780b */ /* 0x040fe20003f8e000 */
[----:B------:R-:W-:Y:S01]  /*06e0*/  @P2 FMUL R24, R24, 0.25 ;  /* 0x3e80000018182820 */ /* 0x000fe20000400000 */
[----:B------:R-:W-:Y:S02]  /*06f0*/  FSEL R29, R18, 1, P2 ;  /* 0x3f800000121d7808 */ /* 0x000fe40001000000 */
[----:B------:R-:W-:Y:S01]  /*0700*/  FSETP.GEU.AND P2, PT, R23, 1.175494350822287508e-38, PT ;  /* 0x008000001700780b */ /* 0x000fe20003f4e000 */
[----:B------:R-:W-:Y:S01]  /*0710*/  @!P5 FMUL R17, R17, 16777216 ;  /* 0x4b8000001111d820 */ /* 0x000fe20000400000 */
[----:B------:R-:W3:Y:S01]  /*0720*/  MUFU.RCP R25, R10 ;  /* 0x0000000a00197308 */ /* 0x000ee20000001000 */
[----:B------:R-:W-:Y:S01]  /*0730*/  @P6 FMUL R23, R23, 0.25 ;  /* 0x3e80000017176820 */ /* 0x000fe20000400000 */
[----:B--2---:R-:W-:Y:S01]  /*0740*/  FMUL R27, R14, R27 ;  /* 0x0000001b0e1b7220 */ /* 0x004fe20000400000 */
[----:B-1----:R-:W-:-:S05]  /*0750*/  FMUL R11, R16, R13 ;  /* 0x0000000d100b7220 */ /* 0x002fca0000400000 */
[----:B------:R1:W2:Y:S01]  /*0760*/  MUFU.RCP R10, R17 ;  /* 0x00000011000a7308 */ /* 0x0002a20000001000 */
[----:B------:R-:W-:Y:S02]  /*0770*/  @!P4 FMUL R24, R24, 16777216 ;  /* 0x4b8000001818c820 */ /* 0x000fe40000400000 */
[----:B------:R-:W-:Y:S01]  /*0780*/  @!P2 FMUL R23, R23, 16777216 ;  /* 0x4b8000001717a820 */ /* 0x000fe20000400000 */
[----:B-1----:R-:W-:Y:S02]  /*0790*/  FMUL R17, R12, R15 ;  /* 0x0000000f0c117220 */ /* 0x002fe40000400000 */
[----:B------:R-:W1:Y:S02]  /*07a0*/  LDC.64 R14, c[0x0][0x228] ;  /* 0x00008a00ff0e7b82 */ /* 0x000e640000000a00 */
[----:B------:R-:W4:Y:S06]  /*07b0*/  MUFU.RCP R24, R24 ;  /* 0x0000001800187308 */ /* 0x000f2c0000001000 */
[----:B------:R-:W5:Y:S02]  /*07c0*/  LDC.64 R12, c[0x0][0x230] ;  /* 0x00008c00ff0c7b82 */ /* 0x000f640000000a00 */
[----:B------:R-:W4:Y:S01]  /*07d0*/  MUFU.RCP R23, R23 ;  /* 0x0000001700177308 */ /* 0x000f220000001000 */
[----:B------:R-:W-:Y:S01]  /*07e0*/  FSEL R18, R18, 1, P6 ;  /* 0x3f80000012127808 */ /* 0x000fe20003000000 */
[----:B------:R-:W-:Y:S01]  /*07f0*/  @!P5 FMUL R9, R9, 16777216 ;  /* 0x4b8000000909d820 */ /* 0x000fe20000400000 */
[----:B------:R-:W-:Y:S01]  /*0800*/  @!P4 FMUL R29, R29, 16777216 ;  /* 0x4b8000001d1dc820 */ /* 0x000fe20000400000 */
[----:B---3--:R-:W-:-:S02]  /*0810*/  FMUL R20, R25, R20 ;  /* 0x0000001419147220 */ /* 0x008fc40000400000 */
[----:B------:R-:W-:Y:S01]  /*0820*/  @!P2 FMUL R18, R18, 16777216 ;  /* 0x4b8000001212a820 */ /* 0x000fe20000400000 */
[----:B--2---:R-:W-:Y:S01]  /*0830*/  FMUL R25, R10, R9 ;  /* 0x000000090a197220 */ /* 0x004fe20000400000 */
[----:B----4-:R-:W-:Y:S01]  /*0840*/  FMUL R29, R24, R29 ;  /* 0x0000001d181d7220 */ /* 0x010fe20000400000 */
[----:B------:R-:W-:Y:S01]  /*0850*/  FMUL R27, R22, R27 ;  /* 0x0000001b161b7220 */ /* 0x000fe20000400000 */
[----:B------:R-:W-:Y:S01]  /*0860*/  FMUL R4, R4, R11 ;  /* 0x0000000b04047220 */ /* 0x000fe20000400000 */
[----:B------:R-:W-:Y:S01]  /*0870*/  FMUL R25, R8, R25 ;  /* 0x0000001908197220 */ /* 0x000fe20000400000 */
[----:B------:R-:W-:Y:S02]  /*0880*/  CS2R R8, SRZ ;  /* 0x0000000000087805 */ /* 0x000fe4000001ff00 */
[----:B------:R-:W-:Y:S01]  /*0890*/  CS2R R10, SRZ ;  /* 0x00000000000a7805 */ /* 0x000fe2000001ff00 */
[----:B0-----:R-:W-:Y:S01]  /*08a0*/  FMUL R24, R23, R18 ;  /* 0x0000001217187220 */ /* 0x001fe20000400000 */
[----:B-1----:R-:W-:-:S04]  /*08b0*/  IMAD.WIDE R34, R2, 0x4, R14 ;  /* 0x0000000402227825 */ /* 0x002fc800078e020e */
[----:B------:R-:W-:Y:S01]  /*08c0*/  IMAD.WIDE R22, R0, 0x4, R14 ;  /* 0x0000000400167825 */ /* 0x000fe200078e020e */
[----:B------:R-:W-:Y:S01]  /*08d0*/  CS2R R14, SRZ ;  /* 0x00000000000e7805 */ /* 0x000fe2000001ff00 */
[----:B------:R-:W2:Y:S02]  /*08e0*/  @!P1 LDG.E.EL.128 R8, desc[UR4][R34.64] ;  /* 0x0000000422089981 */ /* 0x000ea4000c2e1d00 */
[----:B-----5:R-:W-:-:S04]  /*08f0*/  IMAD.WIDE R32, R2, 0x4, R12 ;  /* 0x0000000402207825 */ /* 0x020fc800078e020c */
[----:B------:R-:W-:Y:S01]  /*0900*/  IMAD.WIDE R30, R0, 0x4, R12 ;  /* 0x00000004001e7825 */ /* 0x000fe200078e020c */
[----:B------:R-:W-:-:S06]  /*0910*/  CS2R R12, SRZ ;  /* 0x00000000000c7805 */ /* 0x000fcc000001ff00 */
[----:B------:R-:W2:Y:S01]  /*0920*/  @!P1 LDG.E.EL.128 R12, desc[UR4][R32.64] ;  /* 0x00000004200c9981 */ /* 0x000ea2000c2e1d00 */
[----:B------:R-:W-:-:S06]  /*0930*/  @!P3 FMUL R19, R19, 16777216 ;  /* 0x4b8000001313b820 */ /* 0x000fcc0000400000 */
[----:B------:R-:W0:Y:S01]  /*0940*/  MUFU.RCP R19, R19 ;  /* 0x0000001300137308 */ /* 0x000e220000001000 */
[----:B------:R-:W-:Y:S01]  /*0950*/  @!P3 FMUL R26, R26, 16777216 ;  /* 0x4b8000001a1ab820 */ /* 0x000fe20000400000 */
[----:B------:R-:W-:-:S03]  /*0960*/  FMUL R20, R21, R20 ;  /* 0x0000001415147220 */ /* 0x000fc60000400000 */
[----:B0-----:R-:W-:Y:S01]  /*0970*/  FMUL R26, R19, R26 ;  /* 0x0000001a131a7220 */ /* 0x001fe20000400000 */
[----:B------:R-:W-:Y:S01]  /*0980*/  CS2R R18, SRZ ;  /* 0x0000000000127805 */ /* 0x000fe2000001ff00 */
[----:B--2---:R-:W-:Y:S01]  /*0990*/  FFMA R8, R17, R8, R12 ;  /* 0x0000000811087223 */ /* 0x004fe2000000000c */
[----:B------:R-:W-:Y:S01]  /*09a0*/  CS2R R16, SRZ ;  /* 0x0000000000107805 */ /* 0x000fe2000001ff00 */
[----:B------:R-:W-:Y:S01]  /*09b0*/  FFMA R9, R20, R9, R13 ;  /* 0x0000000914097223 */ /* 0x000fe2000000000d */
[----:B------:R-:W-:Y:S01]  /*09c0*/  CS2R R20, SRZ ;  /* 0x0000000000147805 */ /* 0x000fe2000001ff00 */
[----:B------:R-:W0:Y:S03]  /*09d0*/  LDC.64 R12, c[0x0][0x238] ;  /* 0x00008e00ff0c7b82 */ /* 0x000e260000000a00 */
[----:B------:R1:W2:Y:S02]  /*09e0*/  @!P0 LDG.E.EL.128 R16, desc[UR4][R22.64] ;  /* 0x0000000416108981 */ /* 0x0002a4000c2e1d00 */
[----:B-1----:R-:W-:-:S06]  /*09f0*/  CS2R R22, SRZ ;  /* 0x0000000000167805 */ /* 0x002fcc000001ff00 */
[----:B------:R-:W2:Y:S01]  /*0a00*/  @!P0 LDG.E.EL.128 R20, desc[UR4][R30.64] ;  /* 0x000000041e148981 */ /* 0x000ea2000c2e1d00 */
[----:B------:R-:W-:Y:S01]  /*0a10*/  FFMA R10, R27, R10, R14 ;  /* 0x0000000a1b0a7223 */ /* 0x000fe2000000000e */
[----:B------:R-:W-:Y:S01]  /*0a20*/  FFMA R11, R4, R11, R15 ;  /* 0x0000000b040b7223 */ /* 0x000fe2000000000f */
[----:B0-----:R-:W-:-:S04]  /*0a30*/  IMAD.WIDE R12, R3, 0x4, R12 ;  /* 0x00000004030c7825 */ /* 0x001fc800078e020c */
[----:B------:R-:W-:Y:S01]  /*0a40*/  FMUL R26, R5, R26 ;  /* 0x0000001a051a7220 */ /* 0x000fe20000400000 */
[----:B------:R-:W-:Y:S01]  /*0a50*/  FMUL R29, R6, R29 ;  /* 0x0000001d061d7220 */ /* 0x000fe20000400000 */
[----:B------:R-:W-:Y:S01]  /*0a60*/  FMUL R24, R7, R24 ;  /* 0x0000001807187220 */ /* 0x000fe20000400000 */
[----:B------:R0:W-:Y:S01]  /*0a70*/  @!P1 STG.E.128 desc[UR4][R12.64], R8 ;  /* 0x000000080c009986 */ /* 0x0001e2000c101d04 */
[----:B--2---:R-:W-:Y:S01]  /*0a80*/  FFMA R16, R25, R16, R20 ;  /* 0x0000001019107223 */ /* 0x004fe20000000014 */
[----:B------:R-:W-:Y:S01]  /*0a90*/  FFMA R17, R26, R17, R21 ;  /* 0x000000111a117223 */ /* 0x000fe20000000015 */
[----:B------:R-:W-:Y:S01]  /*0aa0*/  FFMA R18, R29, R18, R22 ;  /* 0x000000121d127223 */ /* 0x000fe20000000016 */
[----:B------:R-:W-:Y:S01]  /*0ab0*/  FFMA R19, R24, R19, R23 ;  /* 0x0000001318137223 */ /* 0x000fe20000000017 */
[----:B0-----:R-:W-:Y:S06]  /*0ac0*/  @P0 EXIT ;  /* 0x000000000000094d */ /* 0x001fec0003800000 */
[----:B------:R-:W-:Y:S01]  /*0ad0*/  STG.E.128 desc[UR4][R12.64+0x800], R16 ;  /* 0x000800100c007986 */ /* 0x000fe2000c101d04 */
[----:B------:R-:W-:Y:S05]  /*0ae0*/  EXIT ;  /* 0x000000000000794d */ /* 0x000fea0003800000 */
.L_x_0:
[----:B------:R-:W-:-:S00]  /*0af0*/  BRA `(.L_x_0) ;  /* 0xfffffffc00fc7947 */ /* 0x000fc0000383ffff */
[----:B------:R-:W-:-:S00]  /*0b00*/  NOP ;  /* 0x0000000000007918 */ /* 0x000fc00000000000 */
[----:B------:R-:W-:-:S00]  /*0b10*/  NOP ;  /* 0x0000000000007918 */ /* 0x000fc00000000000 */
[----:B------:R-:W-:-:S00]  /*0b20*/  NOP ;  /* 0x0000000000007918 */ /* 0x000fc00000000000 */
[----:B------:R-:W-:-:S00]  /*0b30*/  NOP ;  /* 0x0000000000007918 */ /* 0x000fc00000000000 */
[----:B------:R-:W-:-:S00]  /*0b40*/  NOP ;  /* 0x0000000000007918 */ /* 0x000fc00000000000 */
[----:B------:R-:W-:-:S00]  /*0b50*/  NOP ;  /* 0x0000000000007918 */ /* 0x000fc00000000000 */
[----:B------:R-:W-:-:S00]  /*0b60*/  NOP ;  /* 0x0000000000007918 */ /* 0x000fc00000000000 */
[----:B------:R-:W-:-:S00]  /*0b70*/  NOP ;  /* 0x0000000000007918 */ /* 0x000fc00000000000 */
.L_x_1:


//--------------------- .nv.global.init           --------------------------
	.section	.nv.global.init,"aw",@progbits
.nv.global.init:
	.type		_$_str,@object
	.size		_$_str,(_$_str_$_2 - _$_str)
_$_str:
        /*0000*/ 	.byte	0x5f, 0x5f, 0x43, 0x55, 0x44, 0x41, 0x5f, 0x46, 0x54, 0x5a, 0x00
	.type		_$_str_$_2,@object
	.size		_$_str_$_2,(.L_1 - _$_str_$_2)
_$_str_$_2:
        /*000b*/ 	.byte	0x5f, 0x5f, 0x43, 0x55, 0x44, 0x41, 0x5f, 0x50, 0x52, 0x45, 0x43, 0x5f, 0x53, 0x51, 0x52, 0x54
        /*001b*/ 	.byte	0x00
.L_1:


//--------------------- .nv.constant0.triton_poi_fused__native_batch_norm_legit_no_training_15 --------------------------
	.section	.nv.constant0.triton_poi_fused__native_batch_norm_legit_no_training_15,"a",@progbits
	.sectionflags	@""
	.align	4
.nv.constant0.triton_poi_fused__native_batch_norm_legit_no_training_15:
	.zero		580
